//
// Generated by NVIDIA NVVM Compiler
//
// Compiler Build ID: CL-36424714
// Cuda compilation tools, release 13.0, V13.0.88
// Based on NVVM 20.0.0
//

.version 9.0
.target sm_100
.address_size 64

	// .globl	_Z12mandelKernelffffPiiii

.visible .entry _Z12mandelKernelffffPiiii(
	.param .f32 _Z12mandelKernelffffPiiii_param_0,
	.param .f32 _Z12mandelKernelffffPiiii_param_1,
	.param .f32 _Z12mandelKernelffffPiiii_param_2,
	.param .f32 _Z12mandelKernelffffPiiii_param_3,
	.param .u64 .ptr .align 1 _Z12mandelKernelffffPiiii_param_4,
	.param .u32 _Z12mandelKernelffffPiiii_param_5,
	.param .u32 _Z12mandelKernelffffPiiii_param_6,
	.param .u32 _Z12mandelKernelffffPiiii_param_7
)
{
	.reg .pred 	%p<7>;
	.reg .b32 	%r<22>;
	.reg .b32 	%f<20>;
	.reg .b64 	%rd<5>;

	ld.param.f32 	%f9, [_Z12mandelKernelffffPiiii_param_0];
	ld.param.f32 	%f10, [_Z12mandelKernelffffPiiii_param_1];
	ld.param.f32 	%f11, [_Z12mandelKernelffffPiiii_param_2];
	ld.param.f32 	%f12, [_Z12mandelKernelffffPiiii_param_3];
	ld.param.u64 	%rd1, [_Z12mandelKernelffffPiiii_param_4];
	ld.param.u32 	%r7, [_Z12mandelKernelffffPiiii_param_5];
	ld.param.u32 	%r9, [_Z12mandelKernelffffPiiii_param_6];
	ld.param.u32 	%r8, [_Z12mandelKernelffffPiiii_param_7];
	mov.u32 	%r11, %ctaid.x;
	mov.u32 	%r12, %ntid.x;
	mov.u32 	%r13, %tid.x;
	mad.lo.s32 	%r1, %r11, %r12, %r13;
	mov.u32 	%r14, %ctaid.y;
	mov.u32 	%r15, %ntid.y;
	mov.u32 	%r16, %tid.y;
	mad.lo.s32 	%r17, %r14, %r15, %r16;
	setp.ge.s32 	%p1, %r1, %r7;
	setp.ge.s32 	%p2, %r17, %r9;
	or.pred  	%p3, %p1, %p2;
	@%p3 bra 	$L__BB0_6;
	cvt.rn.f32.s32 	%f13, %r1;
	fma.rn.f32 	%f1, %f9, %f13, %f11;
	cvt.rn.f32.u32 	%f14, %r17;
	fma.rn.f32 	%f2, %f10, %f14, %f12;
	mad.lo.s32 	%r3, %r7, %r17, %r1;
	setp.lt.s32 	%p4, %r8, 1;
	mov.b32 	%r21, 0;
	@%p4 bra 	$L__BB0_5;
	mov.b32 	%r20, 0;
	mov.f32 	%f18, %f2;
	mov.f32 	%f19, %f1;
$L__BB0_3:
	mul.f32 	%f5, %f19, %f19;
	mul.f32 	%f6, %f18, %f18;
	add.f32 	%f15, %f5, %f6;
	setp.gt.f32 	%p5, %f15, 0f40800000;
	mov.u32 	%r21, %r20;
	@%p5 bra 	$L__BB0_5;
	sub.f32 	%f16, %f5, %f6;
	add.f32 	%f17, %f19, %f19;
	add.f32 	%f19, %f1, %f16;
	fma.rn.f32 	%f18, %f17, %f18, %f2;
	add.s32 	%r20, %r20, 1;
	setp.ne.s32 	%p6, %r20, %r8;
	mov.u32 	%r21, %r8;
	@%p6 bra 	$L__BB0_3;
$L__BB0_5:
	cvta.to.global.u64 	%rd2, %rd1;
	mul.wide.s32 	%rd3, %r3, 4;
	add.s64 	%rd4, %rd2, %rd3;
	st.global.u32 	[%rd4], %r21;
$L__BB0_6:
	ret;

}


// ===== COMPILED SASS (sm_100) =====

	.target	sm_100

	.elftype	@"ET_EXEC"


//--------------------- .note.nv.tkinfo           --------------------------
	.section	.note.nv.tkinfo,"",@"SHT_NOTE"
	.sectionflags	@"SHF_NOTE_NV_TKINFO"
	.tkinfo
        /*0018*/ 	.word	0x00000002
        /*0030*/ 	.string	""
        /*0030*/ 	.string	"ptxas"
        /*0030*/ 	.string	"Cuda compilation tools, release 13.0, V13.0.88"
        /*0030*/ 	.string	"Build cuda_13.0.r13.0/compiler.36424714_0"
        /*0030*/ 	.string	"-arch sm_100 -m 64 "



//--------------------- .note.nv.cuinfo           --------------------------
	.section	.note.nv.cuinfo,"",@"SHT_NOTE"
	.sectionflags	@"SHF_NOTE_NV_CUINFO"
        /*0018*/ 	.short	0x0002
        /*001a*/ 	.short	0x0064
        /*001c*/ 	.short	0x0082
	.zero		2


//--------------------- .nv.info                  --------------------------
	.section	.nv.info,"",@"SHT_CUDA_INFO"
	.align	4


	//----- nvinfo : EIATTR_REGCOUNT
	.align		4
        /*0000*/ 	.byte	0x04, 0x2f
        /*0002*/ 	.short	(.L_1 - .L_0)
	.align		4
.L_0:
        /*0004*/ 	.word	index@(_Z12mandelKernelffffPiiii)
        /*0008*/ 	.word	0x00000010


	//----- nvinfo : EIATTR_FRAME_SIZE
	.align		4
.L_1:
        /*000c*/ 	.byte	0x04, 0x11
        /*000e*/ 	.short	(.L_3 - .L_2)
	.align		4
.L_2:
        /*0010*/ 	.word	index@(_Z12mandelKernelffffPiiii)
        /*0014*/ 	.word	0x00000000


	//----- nvinfo : EIATTR_MIN_STACK_SIZE
	.align		4
.L_3:
        /*0018*/ 	.byte	0x04, 0x12
        /*001a*/ 	.short	(.L_5 - .L_4)
	.align		4
.L_4:
        /*001c*/ 	.word	index@(_Z12mandelKernelffffPiiii)
        /*0020*/ 	.word	0x00000000
.L_5:


//--------------------- .nv.compat                --------------------------
	.section	.nv.compat,"",@"SHT_CUDA_COMPAT_INFO"
	.align	4
        /*0000*/ 	.byte	0x02, 0x09, 0x00, 0x00, 0x02, 0x02, 0x01, 0x00, 0x02, 0x05, 0x05, 0x00, 0x03, 0x07, 0x01, 0x01
        /*0010*/ 	.byte	0x02, 0x03, 0x00, 0x00, 0x02, 0x06, 0x01, 0x00, 0x04, 0x0b, 0x08, 0x00, 0x01, 0x00, 0x00, 0x00
        /*0020*/ 	.byte	0x00, 0x00, 0x00, 0x00


//--------------------- .nv.info._Z12mandelKernelffffPiiii --------------------------
	.section	.nv.info._Z12mandelKernelffffPiiii,"",@"SHT_CUDA_INFO"
	.sectionflags	@""
	.align	4


	//----- nvinfo : EIATTR_CUDA_API_VERSION
	.align		4
        /*0000*/ 	.byte	0x04, 0x37
        /*0002*/ 	.short	(.L_7 - .L_6)
.L_6:
        /*0004*/ 	.word	0x00000082


	//----- nvinfo : EIATTR_KPARAM_INFO
	.align		4
.L_7:
        /*0008*/ 	.byte	0x04, 0x17
        /*000a*/ 	.short	(.L_9 - .L_8)
.L_8:
        /*000c*/ 	.word	0x00000000
        /*0010*/ 	.short	0x0007
        /*0012*/ 	.short	0x0020
        /*0014*/ 	.byte	0x00, 0xf0, 0x11, 0x00


	//----- nvinfo : EIATTR_KPARAM_INFO
	.align		4
.L_9:
        /*0018*/ 	.byte	0x04, 0x17
        /*001a*/ 	.short	(.L_11 - .L_10)
.L_10:
        /*001c*/ 	.word	0x00000000
        /*0020*/ 	.short	0x0006
        /*0022*/ 	.short	0x001c
        /*0024*/ 	.byte	0x00, 0xf0, 0x11, 0x00


	//----- nvinfo : EIATTR_KPARAM_INFO
	.align		4
.L_11:
        /*0028*/ 	.byte	0x04, 0x17
        /*002a*/ 	.short	(.L_13 - .L_12)
.L_12:
        /*002c*/ 	.word	0x00000000
        /*0030*/ 	.short	0x0005
        /*0032*/ 	.short	0x0018
        /*0034*/ 	.byte	0x00, 0xf0, 0x11, 0x00


	//----- nvinfo : EIATTR_KPARAM_INFO
	.align		4
.L_13:
        /*0038*/ 	.byte	0x04, 0x17
        /*003a*/ 	.short	(.L_15 - .L_14)
.L_14:
        /*003c*/ 	.word	0x00000000
        /*0040*/ 	.short	0x0004
        /*0042*/ 	.short	0x0010
        /*0044*/ 	.byte	0x00, 0xf5, 0x21, 0x00


	//----- nvinfo : EIATTR_KPARAM_INFO
	.align		4
.L_15:
        /*0048*/ 	.byte	0x04, 0x17
        /*004a*/ 	.short	(.L_17 - .L_16)
.L_16:
        /*004c*/ 	.word	0x00000000
        /*0050*/ 	.short	0x0003
        /*0052*/ 	.short	0x000c
        /*0054*/ 	.byte	0x00, 0xf0, 0x11, 0x00


	//----- nvinfo : EIATTR_KPARAM_INFO
	.align		4
.L_17:
        /*0058*/ 	.byte	0x04, 0x17
        /*005a*/ 	.short	(.L_19 - .L_18)
.L_18:
        /*005c*/ 	.word	0x00000000
        /*0060*/ 	.short	0x0002
        /*0062*/ 	.short	0x0008
        /*0064*/ 	.byte	0x00, 0xf0, 0x11, 0x00


	//----- nvinfo : EIATTR_KPARAM_INFO
	.align		4
.L_19:
        /*0068*/ 	.byte	0x04, 0x17
        /*006a*/ 	.short	(.L_21 - .L_20)
.L_20:
        /*006c*/ 	.word	0x00000000
        /*0070*/ 	.short	0x0001
        /*0072*/ 	.short	0x0004
        /*0074*/ 	.byte	0x00, 0xf0, 0x11, 0x00


	//----- nvinfo : EIATTR_KPARAM_INFO
	.align		4
.L_21:
        /*0078*/ 	.byte	0x04, 0x17
        /*007a*/ 	.short	(.L_23 - .L_22)
.L_22:
        /*007c*/ 	.word	0x00000000
        /*0080*/ 	.short	0x0000
        /*0082*/ 	.short	0x0000
        /*0084*/ 	.byte	0x00, 0xf0, 0x11, 0x00


	//----- nvinfo : EIATTR_SPARSE_MMA_MASK
	.align		4
.L_23:
        /*0088*/ 	.byte	0x03, 0x50
        /*008a*/ 	.short	0x0000


	//----- nvinfo : EIATTR_MAXREG_COUNT
	.align		4
        /*008c*/ 	.byte	0x03, 0x1b
        /*008e*/ 	.short	0x00ff


	//----- nvinfo : EIATTR_MERCURY_ISA_VERSION
	.align		4
        /*0090*/ 	.byte	0x03, 0x5f
        /*0092*/ 	.short	0x0101


	//----- nvinfo : EIATTR_VRC_CTA_INIT_COUNT
	.align		4
        /*0094*/ 	.byte	0x02, 0x4a
	.zero		1
	.zero		1


	//----- nvinfo : EIATTR_EXIT_INSTR_OFFSETS
	.align		4
        /*0098*/ 	.byte	0x04, 0x1c
        /*009a*/ 	.short	(.L_25 - .L_24)


	//   ....[0]....
.L_24:
        /*009c*/ 	.word	0x000000c0


	//   ....[1]....
        /*00a0*/ 	.word	0x00000300


	//----- nvinfo : EIATTR_CRS_STACK_SIZE
	.align		4
.L_25:
        /*00a4*/ 	.byte	0x04, 0x1e
        /*00a6*/ 	.short	(.L_27 - .L_26)
.L_26:
        /*00a8*/ 	.word	0x00000000


	//----- nvinfo : EIATTR_CBANK_PARAM_SIZE
	.align		4
.L_27:
        /*00ac*/ 	.byte	0x03, 0x19
        /*00ae*/ 	.short	0x0024


	//----- nvinfo : EIATTR_PARAM_CBANK
	.align		4
        /*00b0*/ 	.byte	0x04, 0x0a
        /*00b2*/ 	.short	(.L_29 - .L_28)
	.align		4
.L_28:
        /*00b4*/ 	.word	index@(.nv.constant0._Z12mandelKernelffffPiiii)
        /*00b8*/ 	.short	0x0380
        /*00ba*/ 	.short	0x0024


	//----- nvinfo : EIATTR_SW_WAR
	.align		4
.L_29:
        /*00bc*/ 	.byte	0x04, 0x36
        /*00be*/ 	.short	(.L_31 - .L_30)
.L_30:
        /*00c0*/ 	.word	0x00000008
.L_31:


//--------------------- .nv.callgraph             --------------------------
	.section	.nv.callgraph,"",@"SHT_CUDA_CALLGRAPH"
	.align	4
	.sectionentsize	8
	.align		4
        /*0000*/ 	.word	0x00000000
	.align		4
        /*0004*/ 	.word	0xffffffff
	.align		4
        /*0008*/ 	.word	0x00000000
	.align		4
        /*000c*/ 	.word	0xfffffffe
	.align		4
        /*0010*/ 	.word	0x00000000
	.align		4
        /*0014*/ 	.word	0xfffffffd
	.align		4
        /*0018*/ 	.word	0x00000000
	.align		4
        /*001c*/ 	.word	0xfffffffc


//--------------------- .text._Z12mandelKernelffffPiiii --------------------------
	.section	.text._Z12mandelKernelffffPiiii,"ax",@progbits
	.align	128
        .global         _Z12mandelKernelffffPiiii
        .type           _Z12mandelKernelffffPiiii,@function
        .size           _Z12mandelKernelffffPiiii,(.L_x_4 - _Z12mandelKernelffffPiiii)
        .other          _Z12mandelKernelffffPiiii,@"STO_CUDA_ENTRY STV_DEFAULT"
_Z12mandelKernelffffPiiii:
.text._Z12mandelKernelffffPiiii:
[----:B------:R-:W-:Y:S01]  /*0000*/  LDC R1, c[0x0][0x37c] ;  /* 0x0000df00ff017b82 */ /* 0x000fe20000000800 */
[----:B------:R-:W0:Y:S07]  /*0010*/  S2R R2, SR_TID.Y ;  /* 0x0000000000027919 */ /* 0x000e2e0000002200 */
[----:B------:R-:W1:Y:S01]  /*0020*/  LDC R0, c[0x0][0x360] ;  /* 0x0000d800ff007b82 */ /* 0x000e620000000800 */
[----:B------:R-:W2:Y:S01]  /*0030*/  LDCU.64 UR6, c[0x0][0x398] ;  /* 0x00007300ff0677ac */ /* 0x000ea20008000a00 */
[----:B------:R-:W1:Y:S06]  /*0040*/  S2R R5, SR_TID.X ;  /* 0x0000000000057919 */ /* 0x000e6c0000002100 */
[----:B------:R-:W0:Y:S08]  /*0050*/  S2UR UR5, SR_CTAID.Y ;  /* 0x00000000000579c3 */ /* 0x000e300000002600 */
[----:B------:R-:W0:Y:S08]  /*0060*/  LDC R3, c[0x0][0x364] ;  /* 0x0000d900ff037b82 */ /* 0x000e300000000800 */
[----:B------:R-:W1:Y:S01]  /*0070*/  S2UR UR4, SR_CTAID.X ;  /* 0x00000000000479c3 */ /* 0x000e620000002500 */
[----:B0-----:R-:W-:-:S05]  /*0080*/  IMAD R3, R3, UR5, R2 ;  /* 0x0000000503037c24 */ /* 0x001fca000f8e0202 */
[----:B--2---:R-:W-:Y:S01]  /*0090*/  ISETP.GE.AND P0, PT, R3, UR7, PT ;  /* 0x0000000703007c0c */ /* 0x004fe2000bf06270 */
[----:B-1----:R-:W-:-:S05]  /*00a0*/  IMAD R0, R0, UR4, R5 ;  /* 0x0000000400007c24 */ /* 0x002fca000f8e0205 */
[----:B------:R-:W-:-:S13]  /*00b0*/  ISETP.GE.OR P0, PT, R0, UR6, P0 ;  /* 0x0000000600007c0c */ /* 0x000fda0008706670 */
[----:B------:R-:W-:Y:S05]  /*00c0*/  @P0 EXIT ;  /* 0x000000000000094d */ /* 0x000fea0003800000 */
[----:B------:R-:W0:Y:S01]  /*00d0*/  LDCU UR7, c[0x0][0x3a0] ;  /* 0x00007400ff0777ac */ /* 0x000e220008000800 */
[----:B------:R-:W1:Y:S01]  /*00e0*/  LDC.64 R8, c[0x0][0x380] ;  /* 0x0000e000ff087b82 */ /* 0x000e620000000a00 */
[----:B------:R-:W-:Y:S01]  /*00f0*/  I2FP.F32.U32 R2, R3 ;  /* 0x0000000300027245 */ /* 0x000fe20000201000 */
[----:B------:R-:W-:Y:S01]  /*0100*/  IMAD R7, R3, UR6, R0 ;  /* 0x0000000603077c24 */ /* 0x000fe2000f8e0200 */
[----:B------:R-:W-:Y:S01]  /*0110*/  I2FP.F32.S32 R5, R0 ;  /* 0x0000000000057245 */ /* 0x000fe20000201400 */
[----:B------:R-:W2:Y:S04]  /*0120*/  LDCU.64 UR4, c[0x0][0x358] ;  /* 0x00006b00ff0477ac */ /* 0x000ea80008000a00 */
[----:B------:R-:W1:Y:S01]  /*0130*/  LDC.64 R10, c[0x0][0x388] ;  /* 0x0000e200ff0a7b82 */ /* 0x000e620000000a00 */
[----:B0-----:R-:W-:Y:S01]  /*0140*/  UISETP.GE.AND UP0, UPT, UR7, 0x1, UPT ;  /* 0x000000010700788c */ /* 0x001fe2000bf06270 */
[----:B-1----:R-:W-:Y:S01]  /*0150*/  FFMA R2, R2, R9, R11 ;  /* 0x0000000902027223 */ /* 0x002fe2000000000b */
[----:B------:R-:W-:-:S02]  /*0160*/  HFMA2 R9, -RZ, RZ, 0, 0 ;  /* 0x00000000ff097431 */ /* 0x000fc400000001ff */
[----:B------:R-:W-:-:S05]  /*0170*/  FFMA R5, R5, R8, R10 ;  /* 0x0000000805057223 */ /* 0x000fca000000000a */
[----:B--2---:R-:W-:Y:S05]  /*0180*/  BRA.U !UP0, `(.L_x_0) ;  /* 0x0000000108507547 */ /* 0x004fea000b800000 */
[----:B------:R-:W-:Y:S01]  /*0190*/  BSSY.RECONVERGENT B0, `(.L_x_0) ;  /* 0x0000013000007945 */ /* 0x000fe20003800200 */
[----:B------:R-:W-:Y:S01]  /*01a0*/  MOV R9, RZ ;  /* 0x000000ff00097202 */ /* 0x000fe20000000f00 */
[----:B------:R-:W0:Y:S01]  /*01b0*/  LDCU UR6, c[0x0][0x3a0] ;  /* 0x00007400ff0677ac */ /* 0x000e220008000800 */
[----:B------:R-:W-:Y:S02]  /*01c0*/  MOV R3, R2 ;  /* 0x0000000200037202 */ /* 0x000fe40000000f00 */
[----:B------:R-:W-:Y:S01]  /*01d0*/  MOV R0, R5 ;  /* 0x0000000500007202 */ /* 0x000fe20000000f00 */
[----:B------:R-:W1:Y:S06]  /*01e0*/  LDCU UR7, c[0x0][0x3a0] ;  /* 0x00007400ff0777ac */ /* 0x000e6c0008000800 */
.L_x_2:
[----:B------:R-:W-:Y:S01]  /*01f0*/  FMUL R4, R0, R0 ;  /* 0x0000000000047220 */ /* 0x000fe20000400000 */
[----:B------:R-:W-:-:S04]  /*0200*/  FMUL R13, R3, R3 ;  /* 0x00000003030d7220 */ /* 0x000fc80000400000 */
[----:B------:R-:W-:-:S05]  /*0210*/  FADD R6, R4, R13 ;  /* 0x0000000d04067221 */ /* 0x000fca0000000000 */
[----:B------:R-:W-:-:S13]  /*0220*/  FSETP.GT.AND P0, PT, R6, 4, PT ;  /* 0x408000000600780b */ /* 0x000fda0003f04000 */
[----:B------:R-:W-:Y:S05]  /*0230*/  @P0 BRA `(.L_x_1) ;  /* 0x0000000000200947 */ /* 0x000fea0003800000 */
[----:B------:R-:W-:Y:S01]  /*0240*/  IADD3 R9, PT, PT, R9, 0x1, RZ ;  /* 0x0000000109097810 */ /* 0x000fe20007ffe0ff */
[----:B------:R-:W-:Y:S01]  /*0250*/  FADD R11, R0, R0 ;  /* 0x00000000000b7221 */ /* 0x000fe20000000000 */
[----:B------:R-:W-:Y:S02]  /*0260*/  FADD R0, R4, -R13 ;  /* 0x8000000d04007221 */ /* 0x000fe40000000000 */
[----:B-1----:R-:W-:Y:S01]  /*0270*/  ISETP.NE.AND P0, PT, R9, UR7, PT ;  /* 0x0000000709007c0c */ /* 0x002fe2000bf05270 */
[----:B------:R-:W-:Y:S01]  /*0280*/  FFMA R3, R11, R3, R2 ;  /* 0x000000030b037223 */ /* 0x000fe20000000002 */
[----:B------:R-:W-:-:S11]  /*0290*/  FADD R0, R5, R0 ;  /* 0x0000000005007221 */ /* 0x000fd60000000000 */
[----:B------:R-:W-:Y:S05]  /*02a0*/  @P0 BRA `(.L_x_2) ;  /* 0xfffffffc00d00947 */ /* 0x000fea000383ffff */
[----:B0-----:R-:W-:-:S07]  /*02b0*/  MOV R9, UR6 ;  /* 0x0000000600097c02 */ /* 0x001fce0008000f00 */
.L_x_1:
[----:B01----:R-:W-:Y:S05]  /*02c0*/  BSYNC.RECONVERGENT B0 ;  /* 0x0000000000007941 */ /* 0x003fea0003800200 */
.L_x_0:
[----:B------:R-:W0:Y:S02]  /*02d0*/  LDC.64 R2, c[0x0][0x390] ;  /* 0x0000e400ff027b82 */ /* 0x000e240000000a00 */
[----:B0-----:R-:W-:-:S05]  /*02e0*/  IMAD.WIDE R2, R7, 0x4, R2 ;  /* 0x0000000407027825 */ /* 0x001fca00078e0202 */
[----:B------:R-:W-:Y:S01]  /*02f0*/  STG.E desc[UR4][R2.64], R9 ;  /* 0x0000000902007986 */ /* 0x000fe2000c101904 */
[----:B------:R-:W-:Y:S05]  /*0300*/  EXIT ;  /* 0x000000000000794d */ /* 0x000fea0003800000 */
.L_x_3:
[----:B------:R-:W-:-:S00]  /*0310*/  BRA `(.L_x_3) ;  /* 0xfffffffc00fc7947 */ /* 0x000fc0000383ffff */
[----:B------:R-:W-:-:S00]  /*0320*/  NOP ;  /* 0x0000000000007918 */ /* 0x000fc00000000000 */
        /* <DEDUP_REMOVED lines=13> */
.L_x_4:


//--------------------- .nv.shared.reserved.0     --------------------------
	.section	.nv.shared.reserved.0,"aw",@nobits
	.weak		__nv_reservedSMEM_offset_0_alias
	.size		__nv_reservedSMEM_offset_0_alias, 0, 64
	.other		__nv_reservedSMEM_offset_0_alias,@"STO_CUDA_RESERVED_SHARED STV_DEFAULT"
__nv_reservedSMEM_offset_0_alias:
	.zero		0
	.zero		64


//--------------------- .nv.constant0._Z12mandelKernelffffPiiii --------------------------
	.section	.nv.constant0._Z12mandelKernelffffPiiii,"a",@progbits
	.sectionflags	@""
	.align	4
.nv.constant0._Z12mandelKernelffffPiiii:
	.zero		932


//--------------------- SYMBOLS --------------------------

	.type		.nv.reservedSmem.offset0,@object
	.size		.nv.reservedSmem.offset0,0x4
